//
// Generated by NVIDIA NVVM Compiler
//
// Compiler Build ID: CL-36424714
// Cuda compilation tools, release 13.0, V13.0.88
// Based on NVVM 20.0.0
//

.version 9.0
.target sm_100
.address_size 64

	// .globl	_Z14multiplyArraysPfS_S_i

.visible .entry _Z14multiplyArraysPfS_S_i(
	.param .u64 .ptr .align 1 _Z14multiplyArraysPfS_S_i_param_0,
	.param .u64 .ptr .align 1 _Z14multiplyArraysPfS_S_i_param_1,
	.param .u64 .ptr .align 1 _Z14multiplyArraysPfS_S_i_param_2,
	.param .u32 _Z14multiplyArraysPfS_S_i_param_3
)
{
	.reg .pred 	%p<2>;
	.reg .b32 	%r<6>;
	.reg .b32 	%f<4>;
	.reg .b64 	%rd<11>;

	ld.param.u64 	%rd1, [_Z14multiplyArraysPfS_S_i_param_0];
	ld.param.u64 	%rd2, [_Z14multiplyArraysPfS_S_i_param_1];
	ld.param.u64 	%rd3, [_Z14multiplyArraysPfS_S_i_param_2];
	ld.param.u32 	%r2, [_Z14multiplyArraysPfS_S_i_param_3];
	mov.u32 	%r3, %ctaid.x;
	mov.u32 	%r4, %ntid.x;
	mov.u32 	%r5, %tid.x;
	mad.lo.s32 	%r1, %r3, %r4, %r5;
	setp.ge.s32 	%p1, %r1, %r2;
	@%p1 bra 	$L__BB0_2;
	cvta.to.global.u64 	%rd4, %rd1;
	cvta.to.global.u64 	%rd5, %rd2;
	cvta.to.global.u64 	%rd6, %rd3;
	mul.wide.s32 	%rd7, %r1, 4;
	add.s64 	%rd8, %rd4, %rd7;
	ld.global.f32 	%f1, [%rd8];
	add.s64 	%rd9, %rd5, %rd7;
	ld.global.f32 	%f2, [%rd9];
	add.f32 	%f3, %f1, %f2;
	add.s64 	%rd10, %rd6, %rd7;
	st.global.f32 	[%rd10], %f3;
$L__BB0_2:
	ret;

}


// ===== COMPILED SASS (sm_100) =====

	.target	sm_100

	.elftype	@"ET_EXEC"


//--------------------- .note.nv.tkinfo           --------------------------
	.section	.note.nv.tkinfo,"",@"SHT_NOTE"
	.sectionflags	@"SHF_NOTE_NV_TKINFO"
	.tkinfo
        /*0018*/ 	.word	0x00000002
        /*0030*/ 	.string	""
        /*0030*/ 	.string	"ptxas"
        /*0030*/ 	.string	"Cuda compilation tools, release 13.0, V13.0.88"
        /*0030*/ 	.string	"Build cuda_13.0.r13.0/compiler.36424714_0"
        /*0030*/ 	.string	"-arch sm_100 -m 64 "



//--------------------- .note.nv.cuinfo           --------------------------
	.section	.note.nv.cuinfo,"",@"SHT_NOTE"
	.sectionflags	@"SHF_NOTE_NV_CUINFO"
        /*0018*/ 	.short	0x0002
        /*001a*/ 	.short	0x0064
        /*001c*/ 	.short	0x0082
	.zero		2


//--------------------- .nv.info                  --------------------------
	.section	.nv.info,"",@"SHT_CUDA_INFO"
	.align	4


	//----- nvinfo : EIATTR_REGCOUNT
	.align		4
        /*0000*/ 	.byte	0x04, 0x2f
        /*0002*/ 	.short	(.L_1 - .L_0)
	.align		4
.L_0:
        /*0004*/ 	.word	index@(_Z14multiplyArraysPfS_S_i)
        /*0008*/ 	.word	0x0000000c


	//----- nvinfo : EIATTR_FRAME_SIZE
	.align		4
.L_1:
        /*000c*/ 	.byte	0x04, 0x11
        /*000e*/ 	.short	(.L_3 - .L_2)
	.align		4
.L_2:
        /*0010*/ 	.word	index@(_Z14multiplyArraysPfS_S_i)
        /*0014*/ 	.word	0x00000000


	//----- nvinfo : EIATTR_MIN_STACK_SIZE
	.align		4
.L_3:
        /*0018*/ 	.byte	0x04, 0x12
        /*001a*/ 	.short	(.L_5 - .L_4)
	.align		4
.L_4:
        /*001c*/ 	.word	index@(_Z14multiplyArraysPfS_S_i)
        /*0020*/ 	.word	0x00000000
.L_5:


//--------------------- .nv.compat                --------------------------
	.section	.nv.compat,"",@"SHT_CUDA_COMPAT_INFO"
	.align	4
        /*0000*/ 	.byte	0x02, 0x09, 0x00, 0x00, 0x02, 0x02, 0x01, 0x00, 0x02, 0x05, 0x05, 0x00, 0x03, 0x07, 0x01, 0x01
        /*0010*/ 	.byte	0x02, 0x03, 0x00, 0x00, 0x02, 0x06, 0x01, 0x00, 0x04, 0x0b, 0x08, 0x00, 0x09, 0x00, 0x00, 0x00
        /*0020*/ 	.byte	0x00, 0x00, 0x00, 0x00


//--------------------- .nv.info._Z14multiplyArraysPfS_S_i --------------------------
	.section	.nv.info._Z14multiplyArraysPfS_S_i,"",@"SHT_CUDA_INFO"
	.sectionflags	@""
	.align	4


	//----- nvinfo : EIATTR_CUDA_API_VERSION
	.align		4
        /*0000*/ 	.byte	0x04, 0x37
        /*0002*/ 	.short	(.L_7 - .L_6)
.L_6:
        /*0004*/ 	.word	0x00000082


	//----- nvinfo : EIATTR_KPARAM_INFO
	.align		4
.L_7:
        /*0008*/ 	.byte	0x04, 0x17
        /*000a*/ 	.short	(.L_9 - .L_8)
.L_8:
        /*000c*/ 	.word	0x00000000
        /*0010*/ 	.short	0x0003
        /*0012*/ 	.short	0x0018
        /*0014*/ 	.byte	0x00, 0xf0, 0x11, 0x00


	//----- nvinfo : EIATTR_KPARAM_INFO
	.align		4
.L_9:
        /*0018*/ 	.byte	0x04, 0x17
        /*001a*/ 	.short	(.L_11 - .L_10)
.L_10:
        /*001c*/ 	.word	0x00000000
        /*0020*/ 	.short	0x0002
        /*0022*/ 	.short	0x0010
        /*0024*/ 	.byte	0x00, 0xf5, 0x21, 0x00


	//----- nvinfo : EIATTR_KPARAM_INFO
	.align		4
.L_11:
        /*0028*/ 	.byte	0x04, 0x17
        /*002a*/ 	.short	(.L_13 - .L_12)
.L_12:
        /*002c*/ 	.word	0x00000000
        /*0030*/ 	.short	0x0001
        /*0032*/ 	.short	0x0008
        /*0034*/ 	.byte	0x00, 0xf5, 0x21, 0x00


	//----- nvinfo : EIATTR_KPARAM_INFO
	.align		4
.L_13:
        /*0038*/ 	.byte	0x04, 0x17
        /*003a*/ 	.short	(.L_15 - .L_14)
.L_14:
        /*003c*/ 	.word	0x00000000
        /*0040*/ 	.short	0x0000
        /*0042*/ 	.short	0x0000
        /*0044*/ 	.byte	0x00, 0xf5, 0x21, 0x00


	//----- nvinfo : EIATTR_SPARSE_MMA_MASK
	.align		4
.L_15:
        /*0048*/ 	.byte	0x03, 0x50
        /*004a*/ 	.short	0x0000


	//----- nvinfo : EIATTR_MAXREG_COUNT
	.align		4
        /*004c*/ 	.byte	0x03, 0x1b
        /*004e*/ 	.short	0x00ff


	//----- nvinfo : EIATTR_MERCURY_ISA_VERSION
	.align		4
        /*0050*/ 	.byte	0x03, 0x5f
        /*0052*/ 	.short	0x0101


	//----- nvinfo : EIATTR_VRC_CTA_INIT_COUNT
	.align		4
        /*0054*/ 	.byte	0x02, 0x4a
	.zero		1
	.zero		1


	//----- nvinfo : EIATTR_EXIT_INSTR_OFFSETS
	.align		4
        /*0058*/ 	.byte	0x04, 0x1c
        /*005a*/ 	.short	(.L_17 - .L_16)


	//   ....[0]....
.L_16:
        /*005c*/ 	.word	0x00000070


	//   ....[1]....
        /*0060*/ 	.word	0x00000130


	//----- nvinfo : EIATTR_CBANK_PARAM_SIZE
	.align		4
.L_17:
        /*0064*/ 	.byte	0x03, 0x19
        /*0066*/ 	.short	0x001c


	//----- nvinfo : EIATTR_PARAM_CBANK
	.align		4
        /*0068*/ 	.byte	0x04, 0x0a
        /*006a*/ 	.short	(.L_19 - .L_18)
	.align		4
.L_18:
        /*006c*/ 	.word	index@(.nv.constant0._Z14multiplyArraysPfS_S_i)
        /*0070*/ 	.short	0x0380
        /*0072*/ 	.short	0x001c


	//----- nvinfo : EIATTR_SW_WAR
	.align		4
.L_19:
        /*0074*/ 	.byte	0x04, 0x36
        /*0076*/ 	.short	(.L_21 - .L_20)
.L_20:
        /*0078*/ 	.word	0x00000008
.L_21:


//--------------------- .nv.callgraph             --------------------------
	.section	.nv.callgraph,"",@"SHT_CUDA_CALLGRAPH"
	.align	4
	.sectionentsize	8
	.align		4
        /*0000*/ 	.word	0x00000000
	.align		4
        /*0004*/ 	.word	0xffffffff
	.align		4
        /*0008*/ 	.word	0x00000000
	.align		4
        /*000c*/ 	.word	0xfffffffe
	.align		4
        /*0010*/ 	.word	0x00000000
	.align		4
        /*0014*/ 	.word	0xfffffffd
	.align		4
        /*0018*/ 	.word	0x00000000
	.align		4
        /*001c*/ 	.word	0xfffffffc


//--------------------- .text._Z14multiplyArraysPfS_S_i --------------------------
	.section	.text._Z14multiplyArraysPfS_S_i,"ax",@progbits
	.align	128
        .global         _Z14multiplyArraysPfS_S_i
        .type           _Z14multiplyArraysPfS_S_i,@function
        .size           _Z14multiplyArraysPfS_S_i,(.L_x_1 - _Z14multiplyArraysPfS_S_i)
        .other          _Z14multiplyArraysPfS_S_i,@"STO_CUDA_ENTRY STV_DEFAULT"
_Z14multiplyArraysPfS_S_i:
.text._Z14multiplyArraysPfS_S_i:
[----:B------:R-:W-:Y:S01]  /*0000*/  LDC R1, c[0x0][0x37c] ;  /* 0x0000df00ff017b82 */ /* 0x000fe20000000800 */
[----:B------:R-:W0:Y:S07]  /*0010*/  S2R R0, SR_TID.X ;  /* 0x0000000000007919 */ /* 0x000e2e0000002100 */
[----:B------:R-:W0:Y:S01]  /*0020*/  S2UR UR4, SR_CTAID.X ;  /* 0x00000000000479c3 */ /* 0x000e220000002500 */
[----:B------:R-:W1:Y:S07]  /*0030*/  LDCU UR5, c[0x0][0x398] ;  /* 0x00007300ff0577ac */ /* 0x000e6e0008000800 */
[----:B------:R-:W0:Y:S02]  /*0040*/  LDC R9, c[0x0][0x360] ;  /* 0x0000d800ff097b82 */ /* 0x000e240000000800 */
[----:B0-----:R-:W-:-:S05]  /*0050*/  IMAD R9, R9, UR4, R0 ;  /* 0x0000000409097c24 */ /* 0x001fca000f8e0200 */
[----:B-1----:R-:W-:-:S13]  /*0060*/  ISETP.GE.AND P0, PT, R9, UR5, PT ;  /* 0x0000000509007c0c */ /* 0x002fda000bf06270 */
[----:B------:R-:W-:Y:S05]  /*0070*/  @P0 EXIT ;  /* 0x000000000000094d */ /* 0x000fea0003800000 */
[----:B------:R-:W0:Y:S01]  /*0080*/  LDC.64 R2, c[0x0][0x380] ;  /* 0x0000e000ff027b82 */ /* 0x000e220000000a00 */
[----:B------:R-:W1:Y:S07]  /*0090*/  LDCU.64 UR4, c[0x0][0x358] ;  /* 0x00006b00ff0477ac */ /* 0x000e6e0008000a00 */
[----:B------:R-:W2:Y:S08]  /*00a0*/  LDC.64 R4, c[0x0][0x388] ;  /* 0x0000e200ff047b82 */ /* 0x000eb00000000a00 */
[----:B------:R-:W3:Y:S01]  /*00b0*/  LDC.64 R6, c[0x0][0x390] ;  /* 0x0000e400ff067b82 */ /* 0x000ee20000000a00 */
[----:B0-----:R-:W-:-:S06]  /*00c0*/  IMAD.WIDE R2, R9, 0x4, R2 ;  /* 0x0000000409027825 */ /* 0x001fcc00078e0202 */
[----:B-1----:R-:W4:Y:S01]  /*00d0*/  LDG.E R2, desc[UR4][R2.64] ;  /* 0x0000000402027981 */ /* 0x002f22000c1e1900 */
[----:B--2---:R-:W-:-:S06]  /*00e0*/  IMAD.WIDE R4, R9, 0x4, R4 ;  /* 0x0000000409047825 */ /* 0x004fcc00078e0204 */
[----:B------:R-:W4:Y:S01]  /*00f0*/  LDG.E R5, desc[UR4][R4.64] ;  /* 0x0000000404057981 */ /* 0x000f22000c1e1900 */
[----:B---3--:R-:W-:-:S04]  /*0100*/  IMAD.WIDE R6, R9, 0x4, R6 ;  /* 0x0000000409067825 */ /* 0x008fc800078e0206 */
[----:B----4-:R-:W-:-:S05]  /*0110*/  FADD R9, R2, R5 ;  /* 0x0000000502097221 */ /* 0x010fca0000000000 */
[----:B------:R-:W-:Y:S01]  /*0120*/  STG.E desc[UR4][R6.64], R9 ;  /* 0x0000000906007986 */ /* 0x000fe2000c101904 */
[----:B------:R-:W-:Y:S05]  /*0130*/  EXIT ;  /* 0x000000000000794d */ /* 0x000fea0003800000 */
.L_x_0:
[----:B------:R-:W-:-:S00]  /*0140*/  BRA `(.L_x_0) ;  /* 0xfffffffc00fc7947 */ /* 0x000fc0000383ffff */
[----:B------:R-:W-:-:S00]  /*0150*/  NOP ;  /* 0x0000000000007918 */ /* 0x000fc00000000000 */
        /* <DEDUP_REMOVED lines=10> */
.L_x_1:


//--------------------- .nv.shared.reserved.0     --------------------------
	.section	.nv.shared.reserved.0,"aw",@nobits
	.weak		__nv_reservedSMEM_offset_0_alias
	.size		__nv_reservedSMEM_offset_0_alias, 0, 64
	.other		__nv_reservedSMEM_offset_0_alias,@"STO_CUDA_RESERVED_SHARED STV_DEFAULT"
__nv_reservedSMEM_offset_0_alias:
	.zero		0
	.zero		64


//--------------------- .nv.constant0._Z14multiplyArraysPfS_S_i --------------------------
	.section	.nv.constant0._Z14multiplyArraysPfS_S_i,"a",@progbits
	.sectionflags	@""
	.align	4
.nv.constant0._Z14multiplyArraysPfS_S_i:
	.zero		924


//--------------------- SYMBOLS --------------------------

	.type		.nv.reservedSmem.offset0,@object
	.size		.nv.reservedSmem.offset0,0x4
